//
// Generated by NVIDIA NVVM Compiler
//
// Compiler Build ID: CL-36424714
// Cuda compilation tools, release 13.0, V13.0.88
// Based on NVVM 20.0.0
//

.version 9.0
.target sm_100
.address_size 64

	// .globl	_Z6vecAddPfS_S_i

.visible .entry _Z6vecAddPfS_S_i(
	.param .u64 .ptr .align 1 _Z6vecAddPfS_S_i_param_0,
	.param .u64 .ptr .align 1 _Z6vecAddPfS_S_i_param_1,
	.param .u64 .ptr .align 1 _Z6vecAddPfS_S_i_param_2,
	.param .u32 _Z6vecAddPfS_S_i_param_3
)
{
	.reg .pred 	%p<2>;
	.reg .b32 	%r<6>;
	.reg .b32 	%f<4>;
	.reg .b64 	%rd<11>;

	ld.param.u64 	%rd1, [_Z6vecAddPfS_S_i_param_0];
	ld.param.u64 	%rd2, [_Z6vecAddPfS_S_i_param_1];
	ld.param.u64 	%rd3, [_Z6vecAddPfS_S_i_param_2];
	ld.param.u32 	%r2, [_Z6vecAddPfS_S_i_param_3];
	mov.u32 	%r3, %ctaid.x;
	mov.u32 	%r4, %ntid.x;
	mov.u32 	%r5, %tid.x;
	mad.lo.s32 	%r1, %r3, %r4, %r5;
	setp.gt.s32 	%p1, %r1, %r2;
	@%p1 bra 	$L__BB0_2;
	cvta.to.global.u64 	%rd4, %rd1;
	cvta.to.global.u64 	%rd5, %rd2;
	cvta.to.global.u64 	%rd6, %rd3;
	mul.wide.s32 	%rd7, %r1, 4;
	add.s64 	%rd8, %rd4, %rd7;
	ld.global.f32 	%f1, [%rd8];
	add.s64 	%rd9, %rd5, %rd7;
	ld.global.f32 	%f2, [%rd9];
	add.f32 	%f3, %f1, %f2;
	add.s64 	%rd10, %rd6, %rd7;
	st.global.f32 	[%rd10], %f3;
$L__BB0_2:
	ret;

}


// ===== COMPILED SASS (sm_100) =====

	.target	sm_100

	.elftype	@"ET_EXEC"


//--------------------- .note.nv.tkinfo           --------------------------
	.section	.note.nv.tkinfo,"",@"SHT_NOTE"
	.sectionflags	@"SHF_NOTE_NV_TKINFO"
	.tkinfo
        /*0018*/ 	.word	0x00000002
        /*0030*/ 	.string	""
        /*0030*/ 	.string	"ptxas"
        /*0030*/ 	.string	"Cuda compilation tools, release 13.0, V13.0.88"
        /*0030*/ 	.string	"Build cuda_13.0.r13.0/compiler.36424714_0"
        /*0030*/ 	.string	"-arch sm_100 -m 64 "



//--------------------- .note.nv.cuinfo           --------------------------
	.section	.note.nv.cuinfo,"",@"SHT_NOTE"
	.sectionflags	@"SHF_NOTE_NV_CUINFO"
        /*0018*/ 	.short	0x0002
        /*001a*/ 	.short	0x0064
        /*001c*/ 	.short	0x0082
	.zero		2


//--------------------- .nv.info                  --------------------------
	.section	.nv.info,"",@"SHT_CUDA_INFO"
	.align	4


	//----- nvinfo : EIATTR_REGCOUNT
	.align		4
        /*0000*/ 	.byte	0x04, 0x2f
        /*0002*/ 	.short	(.L_1 - .L_0)
	.align		4
.L_0:
        /*0004*/ 	.word	index@(_Z6vecAddPfS_S_i)
        /*0008*/ 	.word	0x0000000c


	//----- nvinfo : EIATTR_FRAME_SIZE
	.align		4
.L_1:
        /*000c*/ 	.byte	0x04, 0x11
        /*000e*/ 	.short	(.L_3 - .L_2)
	.align		4
.L_2:
        /*0010*/ 	.word	index@(_Z6vecAddPfS_S_i)
        /*0014*/ 	.word	0x00000000


	//----- nvinfo : EIATTR_MIN_STACK_SIZE
	.align		4
.L_3:
        /*0018*/ 	.byte	0x04, 0x12
        /*001a*/ 	.short	(.L_5 - .L_4)
	.align		4
.L_4:
        /*001c*/ 	.word	index@(_Z6vecAddPfS_S_i)
        /*0020*/ 	.word	0x00000000
.L_5:


//--------------------- .nv.compat                --------------------------
	.section	.nv.compat,"",@"SHT_CUDA_COMPAT_INFO"
	.align	4
        /*0000*/ 	.byte	0x02, 0x09, 0x00, 0x00, 0x02, 0x02, 0x01, 0x00, 0x02, 0x05, 0x05, 0x00, 0x03, 0x07, 0x01, 0x01
        /*0010*/ 	.byte	0x02, 0x03, 0x00, 0x00, 0x02, 0x06, 0x01, 0x00, 0x04, 0x0b, 0x08, 0x00, 0x09, 0x00, 0x00, 0x00
        /*0020*/ 	.byte	0x00, 0x00, 0x00, 0x00


//--------------------- .nv.info._Z6vecAddPfS_S_i --------------------------
	.section	.nv.info._Z6vecAddPfS_S_i,"",@"SHT_CUDA_INFO"
	.sectionflags	@""
	.align	4


	//----- nvinfo : EIATTR_CUDA_API_VERSION
	.align		4
        /*0000*/ 	.byte	0x04, 0x37
        /*0002*/ 	.short	(.L_7 - .L_6)
.L_6:
        /*0004*/ 	.word	0x00000082


	//----- nvinfo : EIATTR_KPARAM_INFO
	.align		4
.L_7:
        /*0008*/ 	.byte	0x04, 0x17
        /*000a*/ 	.short	(.L_9 - .L_8)
.L_8:
        /*000c*/ 	.word	0x00000000
        /*0010*/ 	.short	0x0003
        /*0012*/ 	.short	0x0018
        /*0014*/ 	.byte	0x00, 0xf0, 0x11, 0x00


	//----- nvinfo : EIATTR_KPARAM_INFO
	.align		4
.L_9:
        /*0018*/ 	.byte	0x04, 0x17
        /*001a*/ 	.short	(.L_11 - .L_10)
.L_10:
        /*001c*/ 	.word	0x00000000
        /*0020*/ 	.short	0x0002
        /*0022*/ 	.short	0x0010
        /*0024*/ 	.byte	0x00, 0xf5, 0x21, 0x00


	//----- nvinfo : EIATTR_KPARAM_INFO
	.align		4
.L_11:
        /*0028*/ 	.byte	0x04, 0x17
        /*002a*/ 	.short	(.L_13 - .L_12)
.L_12:
        /*002c*/ 	.word	0x00000000
        /*0030*/ 	.short	0x0001
        /*0032*/ 	.short	0x0008
        /*0034*/ 	.byte	0x00, 0xf5, 0x21, 0x00


	//----- nvinfo : EIATTR_KPARAM_INFO
	.align		4
.L_13:
        /*0038*/ 	.byte	0x04, 0x17
        /*003a*/ 	.short	(.L_15 - .L_14)
.L_14:
        /*003c*/ 	.word	0x00000000
        /*0040*/ 	.short	0x0000
        /*0042*/ 	.short	0x0000
        /*0044*/ 	.byte	0x00, 0xf5, 0x21, 0x00


	//----- nvinfo : EIATTR_SPARSE_MMA_MASK
	.align		4
.L_15:
        /*0048*/ 	.byte	0x03, 0x50
        /*004a*/ 	.short	0x0000


	//----- nvinfo : EIATTR_MAXREG_COUNT
	.align		4
        /*004c*/ 	.byte	0x03, 0x1b
        /*004e*/ 	.short	0x00ff


	//----- nvinfo : EIATTR_MERCURY_ISA_VERSION
	.align		4
        /*0050*/ 	.byte	0x03, 0x5f
        /*0052*/ 	.short	0x0101


	//----- nvinfo : EIATTR_VRC_CTA_INIT_COUNT
	.align		4
        /*0054*/ 	.byte	0x02, 0x4a
	.zero		1
	.zero		1


	//----- nvinfo : EIATTR_EXIT_INSTR_OFFSETS
	.align		4
        /*0058*/ 	.byte	0x04, 0x1c
        /*005a*/ 	.short	(.L_17 - .L_16)


	//   ....[0]....
.L_16:
        /*005c*/ 	.word	0x00000070


	//   ....[1]....
        /*0060*/ 	.word	0x00000130


	//----- nvinfo : EIATTR_CBANK_PARAM_SIZE
	.align		4
.L_17:
        /*0064*/ 	.byte	0x03, 0x19
        /*0066*/ 	.short	0x001c


	//----- nvinfo : EIATTR_PARAM_CBANK
	.align		4
        /*0068*/ 	.byte	0x04, 0x0a
        /*006a*/ 	.short	(.L_19 - .L_18)
	.align		4
.L_18:
        /*006c*/ 	.word	index@(.nv.constant0._Z6vecAddPfS_S_i)
        /*0070*/ 	.short	0x0380
        /*0072*/ 	.short	0x001c


	//----- nvinfo : EIATTR_SW_WAR
	.align		4
.L_19:
        /*0074*/ 	.byte	0x04, 0x36
        /*0076*/ 	.short	(.L_21 - .L_20)
.L_20:
        /*0078*/ 	.word	0x00000008
.L_21:


//--------------------- .nv.callgraph             --------------------------
	.section	.nv.callgraph,"",@"SHT_CUDA_CALLGRAPH"
	.align	4
	.sectionentsize	8
	.align		4
        /*0000*/ 	.word	0x00000000
	.align		4
        /*0004*/ 	.word	0xffffffff
	.align		4
        /*0008*/ 	.word	0x00000000
	.align		4
        /*000c*/ 	.word	0xfffffffe
	.align		4
        /*0010*/ 	.word	0x00000000
	.align		4
        /*0014*/ 	.word	0xfffffffd
	.align		4
        /*0018*/ 	.word	0x00000000
	.align		4
        /*001c*/ 	.word	0xfffffffc


//--------------------- .text._Z6vecAddPfS_S_i    --------------------------
	.section	.text._Z6vecAddPfS_S_i,"ax",@progbits
	.align	128
        .global         _Z6vecAddPfS_S_i
        .type           _Z6vecAddPfS_S_i,@function
        .size           _Z6vecAddPfS_S_i,(.L_x_1 - _Z6vecAddPfS_S_i)
        .other          _Z6vecAddPfS_S_i,@"STO_CUDA_ENTRY STV_DEFAULT"
_Z6vecAddPfS_S_i:
.text._Z6vecAddPfS_S_i:
[----:B------:R-:W-:Y:S01]  /*0000*/  LDC R1, c[0x0][0x37c] ;  /* 0x0000df00ff017b82 */ /* 0x000fe20000000800 */
[----:B------:R-:W0:Y:S07]  /*0010*/  S2R R0, SR_TID.X ;  /* 0x0000000000007919 */ /* 0x000e2e0000002100 */
[----:B------:R-:W0:Y:S01]  /*0020*/  S2UR UR4, SR_CTAID.X ;  /* 0x00000000000479c3 */ /* 0x000e220000002500 */
[----:B------:R-:W1:Y:S07]  /*0030*/  LDCU UR5, c[0x0][0x398] ;  /* 0x00007300ff0577ac */ /* 0x000e6e0008000800 */
[----:B------:R-:W0:Y:S02]  /*0040*/  LDC R9, c[0x0][0x360] ;  /* 0x0000d800ff097b82 */ /* 0x000e240000000800 */
[----:B0-----:R-:W-:-:S05]  /*0050*/  IMAD R9, R9, UR4, R0 ;  /* 0x0000000409097c24 */ /* 0x001fca000f8e0200 */
[----:B-1----:R-:W-:-:S13]  /*0060*/  ISETP.GT.AND P0, PT, R9, UR5, PT ;  /* 0x0000000509007c0c */ /* 0x002fda000bf04270 */
[----:B------:R-:W-:Y:S05]  /*0070*/  @P0 EXIT ;  /* 0x000000000000094d */ /* 0x000fea0003800000 */
[----:B------:R-:W0:Y:S01]  /*0080*/  LDC.64 R2, c[0x0][0x380] ;  /* 0x0000e000ff027b82 */ /* 0x000e220000000a00 */
[----:B------:R-:W1:Y:S07]  /*0090*/  LDCU.64 UR4, c[0x0][0x358] ;  /* 0x00006b00ff0477ac */ /* 0x000e6e0008000a00 */
[----:B------:R-:W2:Y:S08]  /*00a0*/  LDC.64 R4, c[0x0][0x388] ;  /* 0x0000e200ff047b82 */ /* 0x000eb00000000a00 */
[----:B------:R-:W3:Y:S01]  /*00b0*/  LDC.64 R6, c[0x0][0x390] ;  /* 0x0000e400ff067b82 */ /* 0x000ee20000000a00 */
[----:B0-----:R-:W-:-:S06]  /*00c0*/  IMAD.WIDE R2, R9, 0x4, R2 ;  /* 0x0000000409027825 */ /* 0x001fcc00078e0202 */
[----:B-1----:R-:W4:Y:S01]  /*00d0*/  LDG.E R2, desc[UR4][R2.64] ;  /* 0x0000000402027981 */ /* 0x002f22000c1e1900 */
[----:B--2---:R-:W-:-:S06]  /*00e0*/  IMAD.WIDE R4, R9, 0x4, R4 ;  /* 0x0000000409047825 */ /* 0x004fcc00078e0204 */
[----:B------:R-:W4:Y:S01]  /*00f0*/  LDG.E R5, desc[UR4][R4.64] ;  /* 0x0000000404057981 */ /* 0x000f22000c1e1900 */
[----:B---3--:R-:W-:-:S04]  /*0100*/  IMAD.WIDE R6, R9, 0x4, R6 ;  /* 0x0000000409067825 */ /* 0x008fc800078e0206 */
[----:B----4-:R-:W-:-:S05]  /*0110*/  FADD R9, R2, R5 ;  /* 0x0000000502097221 */ /* 0x010fca0000000000 */
[----:B------:R-:W-:Y:S01]  /*0120*/  STG.E desc[UR4][R6.64], R9 ;  /* 0x0000000906007986 */ /* 0x000fe2000c101904 */
[----:B------:R-:W-:Y:S05]  /*0130*/  EXIT ;  /* 0x000000000000794d */ /* 0x000fea0003800000 */
.L_x_0:
[----:B------:R-:W-:-:S00]  /*0140*/  BRA `(.L_x_0) ;  /* 0xfffffffc00fc7947 */ /* 0x000fc0000383ffff */
[----:B------:R-:W-:-:S00]  /*0150*/  NOP ;  /* 0x0000000000007918 */ /* 0x000fc00000000000 */
        /* <DEDUP_REMOVED lines=10> */
.L_x_1:


//--------------------- .nv.shared.reserved.0     --------------------------
	.section	.nv.shared.reserved.0,"aw",@nobits
	.weak		__nv_reservedSMEM_offset_0_alias
	.size		__nv_reservedSMEM_offset_0_alias, 0, 64
	.other		__nv_reservedSMEM_offset_0_alias,@"STO_CUDA_RESERVED_SHARED STV_DEFAULT"
__nv_reservedSMEM_offset_0_alias:
	.zero		0
	.zero		64


//--------------------- .nv.constant0._Z6vecAddPfS_S_i --------------------------
	.section	.nv.constant0._Z6vecAddPfS_S_i,"a",@progbits
	.sectionflags	@""
	.align	4
.nv.constant0._Z6vecAddPfS_S_i:
	.zero		924


//--------------------- SYMBOLS --------------------------

	.type		.nv.reservedSmem.offset0,@object
	.size		.nv.reservedSmem.offset0,0x4
